//
// Generated by NVIDIA NVVM Compiler
//
// Compiler Build ID: CL-36424714
// Cuda compilation tools, release 13.0, V13.0.88
// Based on NVVM 20.0.0
//

.version 9.0
.target sm_100
.address_size 64

	// .globl	_Z15gemm_gpu_sharedPdS_S_i
// _ZZ15gemm_gpu_sharedPdS_S_iE4aSub has been demoted
// _ZZ15gemm_gpu_sharedPdS_S_iE4bSub has been demoted

.visible .entry _Z15gemm_gpu_sharedPdS_S_i(
	.param .u64 .ptr .align 1 _Z15gemm_gpu_sharedPdS_S_i_param_0,
	.param .u64 .ptr .align 1 _Z15gemm_gpu_sharedPdS_S_i_param_1,
	.param .u64 .ptr .align 1 _Z15gemm_gpu_sharedPdS_S_i_param_2,
	.param .u32 _Z15gemm_gpu_sharedPdS_S_i_param_3
)
{
	.reg .pred 	%p<16>;
	.reg .b32 	%r<91>;
	.reg .b64 	%rd<14>;
	.reg .b64 	%fd<124>;
	// demoted variable
	.shared .align 8 .b8 _ZZ15gemm_gpu_sharedPdS_S_iE4aSub[2048];
	// demoted variable
	.shared .align 8 .b8 _ZZ15gemm_gpu_sharedPdS_S_iE4bSub[2048];
	ld.param.u64 	%rd4, [_Z15gemm_gpu_sharedPdS_S_i_param_0];
	ld.param.u64 	%rd5, [_Z15gemm_gpu_sharedPdS_S_i_param_1];
	ld.param.u32 	%r39, [_Z15gemm_gpu_sharedPdS_S_i_param_3];
	cvta.to.global.u64 	%rd1, %rd5;
	cvta.to.global.u64 	%rd2, %rd4;
	mov.u32 	%r1, %ntid.x;
	mov.u32 	%r40, %ctaid.x;
	mov.u32 	%r2, %tid.x;
	mad.lo.s32 	%r3, %r1, %r40, %r2;
	mov.u32 	%r41, %ntid.y;
	mov.u32 	%r42, %ctaid.y;
	mov.u32 	%r4, %tid.y;
	mad.lo.s32 	%r43, %r41, %r42, %r4;
	shl.b32 	%r44, %r42, 4;
	shl.b32 	%r45, %r40, 4;
	mov.u32 	%r6, %nctaid.x;
	add.s32 	%r7, %r44, %r4;
	shl.b32 	%r46, %r4, 7;
	mov.u32 	%r47, _ZZ15gemm_gpu_sharedPdS_S_iE4aSub;
	add.s32 	%r8, %r47, %r46;
	mul.lo.s32 	%r9, %r39, %r7;
	add.s32 	%r10, %r45, %r2;
	max.s32 	%r48, %r3, %r43;
	setp.lt.s32 	%p1, %r48, %r39;
	shl.b32 	%r49, %r2, 3;
	mov.u32 	%r50, _ZZ15gemm_gpu_sharedPdS_S_iE4bSub;
	add.s32 	%r11, %r50, %r49;
	and.b32  	%r12, %r1, 15;
	and.b32  	%r13, %r1, 7;
	and.b32  	%r14, %r1, 3;
	mov.f64 	%fd123, 0d0000000000000000;
	mov.b32 	%r84, 0;
	not.pred 	%p4, %p1;
$L__BB0_1:
	shl.b32 	%r16, %r84, 4;
	add.s32 	%r51, %r16, %r2;
	max.u32 	%r52, %r7, %r51;
	setp.ge.u32 	%p2, %r52, %r39;
	mov.f64 	%fd114, 0d0000000000000000;
	@%p2 bra 	$L__BB0_3;
	add.s32 	%r53, %r51, %r9;
	mul.wide.u32 	%rd6, %r53, 8;
	add.s64 	%rd7, %rd2, %rd6;
	ld.global.f64 	%fd114, [%rd7];
$L__BB0_3:
	shl.b32 	%r54, %r2, 3;
	add.s32 	%r55, %r8, %r54;
	st.shared.f64 	[%r55], %fd114;
	add.s32 	%r18, %r16, %r4;
	mov.f64 	%fd115, 0d0000000000000000;
	max.u32 	%r56, %r10, %r18;
	setp.ge.u32 	%p3, %r56, %r39;
	@%p3 bra 	$L__BB0_5;
	mad.lo.s32 	%r57, %r18, %r39, %r10;
	mul.wide.u32 	%rd8, %r57, 8;
	add.s64 	%rd9, %rd1, %rd8;
	ld.global.f64 	%fd115, [%rd9];
$L__BB0_5:
	shl.b32 	%r58, %r4, 7;
	mov.u32 	%r59, _ZZ15gemm_gpu_sharedPdS_S_iE4bSub;
	add.s32 	%r60, %r59, %r58;
	add.s32 	%r62, %r60, %r54;
	st.shared.f64 	[%r62], %fd115;
	bar.sync 	0;
	@%p4 bra 	$L__BB0_19;
	setp.lt.u32 	%p5, %r1, 16;
	mov.b32 	%r89, 0;
	@%p5 bra 	$L__BB0_9;
	mov.u32 	%r65, _ZZ15gemm_gpu_sharedPdS_S_iE4aSub;
	add.s32 	%r66, %r58, %r65;
	add.s32 	%r86, %r66, 64;
	add.s32 	%r69, %r54, %r59;
	add.s32 	%r85, %r69, 1024;
	and.b32  	%r70, %r1, -16;
	neg.s32 	%r87, %r70;
$L__BB0_8:
	.pragma "nounroll";
	and.b32  	%r89, %r1, 2032;
	ld.shared.f64 	%fd24, [%r86+-64];
	ld.shared.f64 	%fd25, [%r85+-1024];
	fma.rn.f64 	%fd26, %fd24, %fd25, %fd123;
	ld.shared.f64 	%fd27, [%r86+-56];
	ld.shared.f64 	%fd28, [%r85+-896];
	fma.rn.f64 	%fd29, %fd27, %fd28, %fd26;
	ld.shared.f64 	%fd30, [%r86+-48];
	ld.shared.f64 	%fd31, [%r85+-768];
	fma.rn.f64 	%fd32, %fd30, %fd31, %fd29;
	ld.shared.f64 	%fd33, [%r86+-40];
	ld.shared.f64 	%fd34, [%r85+-640];
	fma.rn.f64 	%fd35, %fd33, %fd34, %fd32;
	ld.shared.f64 	%fd36, [%r86+-32];
	ld.shared.f64 	%fd37, [%r85+-512];
	fma.rn.f64 	%fd38, %fd36, %fd37, %fd35;
	ld.shared.f64 	%fd39, [%r86+-24];
	ld.shared.f64 	%fd40, [%r85+-384];
	fma.rn.f64 	%fd41, %fd39, %fd40, %fd38;
	ld.shared.f64 	%fd42, [%r86+-16];
	ld.shared.f64 	%fd43, [%r85+-256];
	fma.rn.f64 	%fd44, %fd42, %fd43, %fd41;
	ld.shared.f64 	%fd45, [%r86+-8];
	ld.shared.f64 	%fd46, [%r85+-128];
	fma.rn.f64 	%fd47, %fd45, %fd46, %fd44;
	ld.shared.f64 	%fd48, [%r86];
	ld.shared.f64 	%fd49, [%r85];
	fma.rn.f64 	%fd50, %fd48, %fd49, %fd47;
	ld.shared.f64 	%fd51, [%r86+8];
	ld.shared.f64 	%fd52, [%r85+128];
	fma.rn.f64 	%fd53, %fd51, %fd52, %fd50;
	ld.shared.f64 	%fd54, [%r86+16];
	ld.shared.f64 	%fd55, [%r85+256];
	fma.rn.f64 	%fd56, %fd54, %fd55, %fd53;
	ld.shared.f64 	%fd57, [%r86+24];
	ld.shared.f64 	%fd58, [%r85+384];
	fma.rn.f64 	%fd59, %fd57, %fd58, %fd56;
	ld.shared.f64 	%fd60, [%r86+32];
	ld.shared.f64 	%fd61, [%r85+512];
	fma.rn.f64 	%fd62, %fd60, %fd61, %fd59;
	ld.shared.f64 	%fd63, [%r86+40];
	ld.shared.f64 	%fd64, [%r85+640];
	fma.rn.f64 	%fd65, %fd63, %fd64, %fd62;
	ld.shared.f64 	%fd66, [%r86+48];
	ld.shared.f64 	%fd67, [%r85+768];
	fma.rn.f64 	%fd68, %fd66, %fd67, %fd65;
	ld.shared.f64 	%fd69, [%r86+56];
	ld.shared.f64 	%fd70, [%r85+896];
	fma.rn.f64 	%fd123, %fd69, %fd70, %fd68;
	add.s32 	%r87, %r87, 16;
	add.s32 	%r86, %r86, 128;
	add.s32 	%r85, %r85, 2048;
	setp.ne.s32 	%p6, %r87, 0;
	@%p6 bra 	$L__BB0_8;
$L__BB0_9:
	setp.eq.s32 	%p7, %r12, 0;
	@%p7 bra 	$L__BB0_19;
	add.s32 	%r71, %r12, -1;
	setp.lt.u32 	%p8, %r71, 7;
	@%p8 bra 	$L__BB0_12;
	shl.b32 	%r72, %r89, 3;
	add.s32 	%r73, %r8, %r72;
	ld.shared.f64 	%fd72, [%r73];
	shl.b32 	%r74, %r89, 7;
	add.s32 	%r75, %r11, %r74;
	ld.shared.f64 	%fd73, [%r75];
	fma.rn.f64 	%fd74, %fd72, %fd73, %fd123;
	ld.shared.f64 	%fd75, [%r73+8];
	ld.shared.f64 	%fd76, [%r75+128];
	fma.rn.f64 	%fd77, %fd75, %fd76, %fd74;
	ld.shared.f64 	%fd78, [%r73+16];
	ld.shared.f64 	%fd79, [%r75+256];
	fma.rn.f64 	%fd80, %fd78, %fd79, %fd77;
	ld.shared.f64 	%fd81, [%r73+24];
	ld.shared.f64 	%fd82, [%r75+384];
	fma.rn.f64 	%fd83, %fd81, %fd82, %fd80;
	ld.shared.f64 	%fd84, [%r73+32];
	ld.shared.f64 	%fd85, [%r75+512];
	fma.rn.f64 	%fd86, %fd84, %fd85, %fd83;
	ld.shared.f64 	%fd87, [%r73+40];
	ld.shared.f64 	%fd88, [%r75+640];
	fma.rn.f64 	%fd89, %fd87, %fd88, %fd86;
	ld.shared.f64 	%fd90, [%r73+48];
	ld.shared.f64 	%fd91, [%r75+768];
	fma.rn.f64 	%fd92, %fd90, %fd91, %fd89;
	ld.shared.f64 	%fd93, [%r73+56];
	ld.shared.f64 	%fd94, [%r75+896];
	fma.rn.f64 	%fd123, %fd93, %fd94, %fd92;
	add.s32 	%r89, %r89, 8;
$L__BB0_12:
	setp.eq.s32 	%p9, %r13, 0;
	@%p9 bra 	$L__BB0_19;
	add.s32 	%r76, %r13, -1;
	setp.lt.u32 	%p10, %r76, 3;
	@%p10 bra 	$L__BB0_15;
	shl.b32 	%r77, %r89, 3;
	add.s32 	%r78, %r8, %r77;
	ld.shared.f64 	%fd96, [%r78];
	shl.b32 	%r79, %r89, 7;
	add.s32 	%r80, %r11, %r79;
	ld.shared.f64 	%fd97, [%r80];
	fma.rn.f64 	%fd98, %fd96, %fd97, %fd123;
	ld.shared.f64 	%fd99, [%r78+8];
	ld.shared.f64 	%fd100, [%r80+128];
	fma.rn.f64 	%fd101, %fd99, %fd100, %fd98;
	ld.shared.f64 	%fd102, [%r78+16];
	ld.shared.f64 	%fd103, [%r80+256];
	fma.rn.f64 	%fd104, %fd102, %fd103, %fd101;
	ld.shared.f64 	%fd105, [%r78+24];
	ld.shared.f64 	%fd106, [%r80+384];
	fma.rn.f64 	%fd123, %fd105, %fd106, %fd104;
	add.s32 	%r89, %r89, 4;
$L__BB0_15:
	setp.eq.s32 	%p11, %r14, 0;
	@%p11 bra 	$L__BB0_19;
	setp.eq.s32 	%p12, %r14, 1;
	shl.b32 	%r81, %r89, 3;
	add.s32 	%r34, %r8, %r81;
	ld.shared.f64 	%fd107, [%r34];
	shl.b32 	%r82, %r89, 7;
	add.s32 	%r35, %r11, %r82;
	ld.shared.f64 	%fd108, [%r35];
	fma.rn.f64 	%fd123, %fd107, %fd108, %fd123;
	@%p12 bra 	$L__BB0_19;
	setp.eq.s32 	%p13, %r14, 2;
	ld.shared.f64 	%fd109, [%r34+8];
	ld.shared.f64 	%fd110, [%r35+128];
	fma.rn.f64 	%fd123, %fd109, %fd110, %fd123;
	@%p13 bra 	$L__BB0_19;
	ld.shared.f64 	%fd111, [%r34+16];
	ld.shared.f64 	%fd112, [%r35+256];
	fma.rn.f64 	%fd123, %fd111, %fd112, %fd123;
$L__BB0_19:
	bar.sync 	0;
	add.s32 	%r84, %r84, 1;
	setp.ne.s32 	%p14, %r84, %r6;
	@%p14 bra 	$L__BB0_1;
	@%p4 bra 	$L__BB0_22;
	ld.param.u64 	%rd13, [_Z15gemm_gpu_sharedPdS_S_i_param_2];
	mad.lo.s32 	%r83, %r39, %r43, %r3;
	cvta.to.global.u64 	%rd10, %rd13;
	mul.wide.s32 	%rd11, %r83, 8;
	add.s64 	%rd12, %rd10, %rd11;
	st.global.f64 	[%rd12], %fd123;
$L__BB0_22:
	ret;

}


// ===== COMPILED SASS (sm_100) =====

	.target	sm_100

	.elftype	@"ET_EXEC"


//--------------------- .note.nv.tkinfo           --------------------------
	.section	.note.nv.tkinfo,"",@"SHT_NOTE"
	.sectionflags	@"SHF_NOTE_NV_TKINFO"
	.tkinfo
        /*0018*/ 	.word	0x00000002
        /*0030*/ 	.string	""
        /*0030*/ 	.string	"ptxas"
        /*0030*/ 	.string	"Cuda compilation tools, release 13.0, V13.0.88"
        /*0030*/ 	.string	"Build cuda_13.0.r13.0/compiler.36424714_0"
        /*0030*/ 	.string	"-arch sm_100 -m 64 "



//--------------------- .note.nv.cuinfo           --------------------------
	.section	.note.nv.cuinfo,"",@"SHT_NOTE"
	.sectionflags	@"SHF_NOTE_NV_CUINFO"
        /*0018*/ 	.short	0x0002
        /*001a*/ 	.short	0x0064
        /*001c*/ 	.short	0x0082
	.zero		2


//--------------------- .nv.info                  --------------------------
	.section	.nv.info,"",@"SHT_CUDA_INFO"
	.align	4


	//----- nvinfo : EIATTR_REGCOUNT
	.align		4
        /*0000*/ 	.byte	0x04, 0x2f
        /*0002*/ 	.short	(.L_1 - .L_0)
	.align		4
.L_0:
        /*0004*/ 	.word	index@(_Z15gemm_gpu_sharedPdS_S_i)
        /*0008*/ 	.word	0x0000001e


	//----- nvinfo : EIATTR_FRAME_SIZE
	.align		4
.L_1:
        /*000c*/ 	.byte	0x04, 0x11
        /*000e*/ 	.short	(.L_3 - .L_2)
	.align		4
.L_2:
        /*0010*/ 	.word	index@(_Z15gemm_gpu_sharedPdS_S_i)
        /*0014*/ 	.word	0x00000000


	//----- nvinfo : EIATTR_MIN_STACK_SIZE
	.align		4
.L_3:
        /*0018*/ 	.byte	0x04, 0x12
        /*001a*/ 	.short	(.L_5 - .L_4)
	.align		4
.L_4:
        /*001c*/ 	.word	index@(_Z15gemm_gpu_sharedPdS_S_i)
        /*0020*/ 	.word	0x00000000
.L_5:


//--------------------- .nv.compat                --------------------------
	.section	.nv.compat,"",@"SHT_CUDA_COMPAT_INFO"
	.align	4
        /*0000*/ 	.byte	0x02, 0x09, 0x00, 0x00, 0x02, 0x02, 0x01, 0x00, 0x02, 0x05, 0x05, 0x00, 0x03, 0x07, 0x01, 0x01
        /*0010*/ 	.byte	0x02, 0x03, 0x00, 0x00, 0x02, 0x06, 0x01, 0x00, 0x04, 0x0b, 0x08, 0x00, 0x01, 0x00, 0x00, 0x00
        /*0020*/ 	.byte	0x00, 0x00, 0x00, 0x00


//--------------------- .nv.info._Z15gemm_gpu_sharedPdS_S_i --------------------------
	.section	.nv.info._Z15gemm_gpu_sharedPdS_S_i,"",@"SHT_CUDA_INFO"
	.sectionflags	@""
	.align	4


	//----- nvinfo : EIATTR_CUDA_API_VERSION
	.align		4
        /*0000*/ 	.byte	0x04, 0x37
        /*0002*/ 	.short	(.L_7 - .L_6)
.L_6:
        /*0004*/ 	.word	0x00000082


	//----- nvinfo : EIATTR_KPARAM_INFO
	.align		4
.L_7:
        /*0008*/ 	.byte	0x04, 0x17
        /*000a*/ 	.short	(.L_9 - .L_8)
.L_8:
        /*000c*/ 	.word	0x00000000
        /*0010*/ 	.short	0x0003
        /*0012*/ 	.short	0x0018
        /*0014*/ 	.byte	0x00, 0xf0, 0x11, 0x00


	//----- nvinfo : EIATTR_KPARAM_INFO
	.align		4
.L_9:
        /*0018*/ 	.byte	0x04, 0x17
        /*001a*/ 	.short	(.L_11 - .L_10)
.L_10:
        /*001c*/ 	.word	0x00000000
        /*0020*/ 	.short	0x0002
        /*0022*/ 	.short	0x0010
        /*0024*/ 	.byte	0x00, 0xf5, 0x21, 0x00


	//----- nvinfo : EIATTR_KPARAM_INFO
	.align		4
.L_11:
        /*0028*/ 	.byte	0x04, 0x17
        /*002a*/ 	.short	(.L_13 - .L_12)
.L_12:
        /*002c*/ 	.word	0x00000000
        /*0030*/ 	.short	0x0001
        /*0032*/ 	.short	0x0008
        /*0034*/ 	.byte	0x00, 0xf5, 0x21, 0x00


	//----- nvinfo : EIATTR_KPARAM_INFO
	.align		4
.L_13:
        /*0038*/ 	.byte	0x04, 0x17
        /*003a*/ 	.short	(.L_15 - .L_14)
.L_14:
        /*003c*/ 	.word	0x00000000
        /*0040*/ 	.short	0x0000
        /*0042*/ 	.short	0x0000
        /*0044*/ 	.byte	0x00, 0xf5, 0x21, 0x00


	//----- nvinfo : EIATTR_SPARSE_MMA_MASK
	.align		4
.L_15:
        /*0048*/ 	.byte	0x03, 0x50
        /*004a*/ 	.short	0x0000


	//----- nvinfo : EIATTR_MAXREG_COUNT
	.align		4
        /*004c*/ 	.byte	0x03, 0x1b
        /*004e*/ 	.short	0x00ff


	//----- nvinfo : EIATTR_NUM_BARRIERS
	.align		4
        /*0050*/ 	.byte	0x02, 0x4c
        /*0052*/ 	.byte	0x01
	.zero		1


	//----- nvinfo : EIATTR_MERCURY_ISA_VERSION
	.align		4
        /*0054*/ 	.byte	0x03, 0x5f
        /*0056*/ 	.short	0x0101


	//----- nvinfo : EIATTR_VRC_CTA_INIT_COUNT
	.align		4
        /*0058*/ 	.byte	0x02, 0x4a
	.zero		1
	.zero		1


	//----- nvinfo : EIATTR_EXIT_INSTR_OFFSETS
	.align		4
        /*005c*/ 	.byte	0x04, 0x1c
        /*005e*/ 	.short	(.L_17 - .L_16)


	//   ....[0]....
.L_16:
        /*0060*/ 	.word	0x00000b30


	//   ....[1]....
        /*0064*/ 	.word	0x00000b80


	//----- nvinfo : EIATTR_CRS_STACK_SIZE
	.align		4
.L_17:
        /*0068*/ 	.byte	0x04, 0x1e
        /*006a*/ 	.short	(.L_19 - .L_18)
.L_18:
        /*006c*/ 	.word	0x00000000


	//----- nvinfo : EIATTR_CBANK_PARAM_SIZE
	.align		4
.L_19:
        /*0070*/ 	.byte	0x03, 0x19
        /*0072*/ 	.short	0x001c


	//----- nvinfo : EIATTR_PARAM_CBANK
	.align		4
        /*0074*/ 	.byte	0x04, 0x0a
        /*0076*/ 	.short	(.L_21 - .L_20)
	.align		4
.L_20:
        /*0078*/ 	.word	index@(.nv.constant0._Z15gemm_gpu_sharedPdS_S_i)
        /*007c*/ 	.short	0x0380
        /*007e*/ 	.short	0x001c


	//----- nvinfo : EIATTR_SW_WAR
	.align		4
.L_21:
        /*0080*/ 	.byte	0x04, 0x36
        /*0082*/ 	.short	(.L_23 - .L_22)
.L_22:
        /*0084*/ 	.word	0x00000008
.L_23:


//--------------------- .nv.callgraph             --------------------------
	.section	.nv.callgraph,"",@"SHT_CUDA_CALLGRAPH"
	.align	4
	.sectionentsize	8
	.align		4
        /*0000*/ 	.word	0x00000000
	.align		4
        /*0004*/ 	.word	0xffffffff
	.align		4
        /*0008*/ 	.word	0x00000000
	.align		4
        /*000c*/ 	.word	0xfffffffe
	.align		4
        /*0010*/ 	.word	0x00000000
	.align		4
        /*0014*/ 	.word	0xfffffffd
	.align		4
        /*0018*/ 	.word	0x00000000
	.align		4
        /*001c*/ 	.word	0xfffffffc


//--------------------- .text._Z15gemm_gpu_sharedPdS_S_i --------------------------
	.section	.text._Z15gemm_gpu_sharedPdS_S_i,"ax",@progbits
	.align	128
        .global         _Z15gemm_gpu_sharedPdS_S_i
        .type           _Z15gemm_gpu_sharedPdS_S_i,@function
        .size           _Z15gemm_gpu_sharedPdS_S_i,(.L_x_8 - _Z15gemm_gpu_sharedPdS_S_i)
        .other          _Z15gemm_gpu_sharedPdS_S_i,@"STO_CUDA_ENTRY STV_DEFAULT"
_Z15gemm_gpu_sharedPdS_S_i:
.text._Z15gemm_gpu_sharedPdS_S_i:
[----:B------:R-:W-:Y:S01]  /*0000*/  LDC R1, c[0x0][0x37c] ;  /* 0x0000df00ff017b82 */ /* 0x000fe20000000800 */
[----:B------:R-:W0:Y:S07]  /*0010*/  S2R R13, SR_CTAID.X ;  /* 0x00000000000d7919 */ /* 0x000e2e0000002500 */
[----:B------:R-:W1:Y:S01]  /*0020*/  LDC R3, c[0x0][0x360] ;  /* 0x0000d800ff037b82 */ /* 0x000e620000000800 */
[----:B------:R-:W2:Y:S01]  /*0030*/  LDCU UR4, c[0x0][0x364] ;  /* 0x00006c80ff0477ac */ /* 0x000ea20008000800 */
[----:B------:R-:W-:Y:S01]  /*0040*/  IMAD.MOV.U32 R5, RZ, RZ, RZ ;  /* 0x000000ffff057224 */ /* 0x000fe200078e00ff */
[----:B------:R-:W0:Y:S01]  /*0050*/  S2R R0, SR_TID.X ;  /* 0x0000000000007919 */ /* 0x000e220000002100 */
[----:B------:R-:W-:Y:S01]  /*0060*/  CS2R R22, SRZ ;  /* 0x0000000000167805 */ /* 0x000fe2000001ff00 */
[----:B------:R-:W3:Y:S01]  /*0070*/  LDCU UR5, c[0x0][0x398] ;  /* 0x00007300ff0577ac */ /* 0x000ee20008000800 */
[----:B------:R-:W2:Y:S02]  /*0080*/  S2R R7, SR_CTAID.Y ;  /* 0x0000000000077919 */ /* 0x000ea40000002600 */
[----:B------:R-:W4:Y:S01]  /*0090*/  S2UR UR6, SR_CgaCtaId ;  /* 0x00000000000679c3 */ /* 0x000f220000008800 */
[----:B------:R-:W0:Y:S01]  /*00a0*/  LDCU.64 UR8, c[0x0][0x358] ;  /* 0x00006b00ff0877ac */ /* 0x000e220008000a00 */
[----:B------:R-:W2:Y:S01]  /*00b0*/  S2R R2, SR_TID.Y ;  /* 0x0000000000027919 */ /* 0x000ea20000002200 */
[----:B------:R-:W0:Y:S01]  /*00c0*/  LDCU UR7, c[0x0][0x370] ;  /* 0x00006e00ff0777ac */ /* 0x000e220008000800 */
[C---:B-1----:R-:W-:Y:S01]  /*00d0*/  LOP3.LUT R6, R3.reuse, 0x7, RZ, 0xc0, !PT ;  /* 0x0000000703067812 */ /* 0x042fe200078ec0ff */
[----:B0-----:R-:W-:-:S02]  /*00e0*/  IMAD R17, R3, R13, R0 ;  /* 0x0000000d03117224 */ /* 0x001fc400078e0200 */
[----:B------:R-:W-:Y:S02]  /*00f0*/  IMAD R13, R13, 0x10, R0 ;  /* 0x000000100d0d7824 */ /* 0x000fe400078e0200 */
[C-C-:B--2---:R-:W-:Y:S01]  /*0100*/  IMAD R16, R7.reuse, UR4, R2.reuse ;  /* 0x0000000407107c24 */ /* 0x144fe2000f8e0202 */
[----:B------:R-:W-:Y:S01]  /*0110*/  UMOV UR4, 0x400 ;  /* 0x0000040000047882 */ /* 0x000fe20000000000 */
[----:B------:R-:W-:Y:S01]  /*0120*/  IMAD R14, R7, 0x10, R2 ;  /* 0x00000010070e7824 */ /* 0x000fe200078e0202 */
[----:B------:R-:W-:Y:S02]  /*0130*/  LOP3.LUT R7, R3, 0xf, RZ, 0xc0, !PT ;  /* 0x0000000f03077812 */ /* 0x000fe400078ec0ff */
[----:B------:R-:W-:-:S04]  /*0140*/  VIMNMX R4, PT, PT, R17, R16, !PT ;  /* 0x0000001011047248 */ /* 0x000fc80007fe0100 */
[----:B---3--:R-:W-:Y:S01]  /*0150*/  ISETP.GE.AND P0, PT, R4, UR5, PT ;  /* 0x0000000504007c0c */ /* 0x008fe2000bf06270 */
[----:B------:R-:W-:Y:S01]  /*0160*/  UIADD3 UR5, UPT, UPT, UR4, 0x800, URZ ;  /* 0x0000080004057890 */ /* 0x000fe2000fffe0ff */
[----:B------:R-:W-:Y:S01]  /*0170*/  LOP3.LUT R4, R3, 0x3, RZ, 0xc0, !PT ;  /* 0x0000000303047812 */ /* 0x000fe200078ec0ff */
[----:B----4-:R-:W-:Y:S02]  /*0180*/  ULEA UR4, UR6, UR4, 0x18 ;  /* 0x0000000406047291 */ /* 0x010fe4000f8ec0ff */
[----:B------:R-:W-:-:S04]  /*0190*/  ULEA UR5, UR6, UR5, 0x18 ;  /* 0x0000000506057291 */ /* 0x000fc8000f8ec0ff */
[----:B------:R-:W-:Y:S02]  /*01a0*/  LEA R15, R2, UR4, 0x7 ;  /* 0x00000004020f7c11 */ /* 0x000fe4000f8e38ff */
[----:B------:R-:W-:-:S07]  /*01b0*/  LEA R12, R0, UR5, 0x3 ;  /* 0x00000005000c7c11 */ /* 0x000fce000f8e18ff */
.L_x_6:
[----:B0-----:R-:W0:Y:S01]  /*01c0*/  LDCU UR5, c[0x0][0x398] ;  /* 0x00007300ff0577ac */ /* 0x001e220008000800 */
[C---:B------:R-:W-:Y:S01]  /*01d0*/  IMAD R11, R5.reuse, 0x10, R0 ;  /* 0x00000010050b7824 */ /* 0x040fe200078e0200 */
[----:B------:R-:W-:Y:S01]  /*01e0*/  CS2R R20, SRZ ;  /* 0x0000000000147805 */ /* 0x000fe2000001ff00 */
[----:B------:R-:W-:-:S03]  /*01f0*/  IMAD R10, R5, 0x10, R2 ;  /* 0x00000010050a7824 */ /* 0x000fc600078e0202 */
[----:B------:R-:W-:Y:S02]  /*0200*/  VIMNMX.U32 R8, PT, PT, R14, R11, !PT ;  /* 0x0000000b0e087248 */ /* 0x000fe40007fe0000 */
[----:B------:R-:W-:Y:S02]  /*0210*/  VIMNMX.U32 R9, PT, PT, R13, R10, !PT ;  /* 0x0000000a0d097248 */ /* 0x000fe40007fe0000 */
[----:B0-----:R-:W-:Y:S02]  /*0220*/  ISETP.GE.U32.AND P1, PT, R8, UR5, PT ;  /* 0x0000000508007c0c */ /* 0x001fe4000bf26070 */
[----:B------:R-:W-:-:S11]  /*0230*/  ISETP.GE.U32.AND P2, PT, R9, UR5, PT ;  /* 0x0000000509007c0c */ /* 0x000fd6000bf46070 */
[----:B------:R-:W0:Y:S01]  /*0240*/  @!P1 LDC.64 R18, c[0x0][0x380] ;  /* 0x0000e000ff129b82 */ /* 0x000e220000000a00 */
[----:B------:R-:W-:Y:S02]  /*0250*/  @!P1 IMAD R11, R14, UR5, R11 ;  /* 0x000000050e0b9c24 */ /* 0x000fe4000f8e020b */
[----:B------:R-:W-:-:S05]  /*0260*/  @!P2 IMAD R25, R10, UR5, R13 ;  /* 0x000000050a19ac24 */ /* 0x000fca000f8e020d */
[----:B------:R-:W1:Y:S01]  /*0270*/  @!P2 LDC.64 R8, c[0x0][0x388] ;  /* 0x0000e200ff08ab82 */ /* 0x000e620000000a00 */
[----:B0-----:R-:W-:Y:S01]  /*0280*/  @!P1 IMAD.WIDE.U32 R18, R11, 0x8, R18 ;  /* 0x000000080b129825 */ /* 0x001fe200078e0012 */
[----:B------:R-:W-:-:S04]  /*0290*/  CS2R R10, SRZ ;  /* 0x00000000000a7805 */ /* 0x000fc8000001ff00 */
[----:B------:R-:W2:Y:S01]  /*02a0*/  @!P1 LDG.E.64 R20, desc[UR8][R18.64] ;  /* 0x0000000812149981 */ /* 0x000ea2000c1e1b00 */
[----:B-1----:R-:W-:-:S05]  /*02b0*/  @!P2 IMAD.WIDE.U32 R8, R25, 0x8, R8 ;  /* 0x000000081908a825 */ /* 0x002fca00078e0008 */
[----:B------:R-:W3:Y:S01]  /*02c0*/  @!P2 LDG.E.64 R10, desc[UR8][R8.64] ;  /* 0x00000008080aa981 */ /* 0x000ee2000c1e1b00 */
[----:B------:R-:W0:Y:S01]  /*02d0*/  S2UR UR10, SR_CgaCtaId ;  /* 0x00000000000a79c3 */ /* 0x000e220000008800 */
[----:B------:R-:W-:Y:S02]  /*02e0*/  UMOV UR6, 0x400 ;  /* 0x0000040000067882 */ /* 0x000fe40000000000 */
[----:B------:R-:W-:Y:S01]  /*02f0*/  UIADD3 UR4, UPT, UPT, UR6, 0x800, URZ ;  /* 0x0000080006047890 */ /* 0x000fe2000fffe0ff */
[----:B------:R-:W-:Y:S02]  /*0300*/  IMAD R25, R0, 0x8, R15 ;  /* 0x0000000800197824 */ /* 0x000fe400078e020f */
[----:B------:R-:W-:Y:S01]  /*0310*/  VIADD R5, R5, 0x1 ;  /* 0x0000000105057836 */ /* 0x000fe20000000000 */
[----:B------:R-:W-:Y:S01]  /*0320*/  BSSY.RECONVERGENT B0, `(.L_x_0) ;  /* 0x000007e000007945 */ /* 0x000fe20003800200 */
[----:B0-----:R-:W-:-:S06]  /*0330*/  ULEA UR4, UR10, UR4, 0x18 ;  /* 0x000000040a047291 */ /* 0x001fcc000f8ec0ff */
[----:B------:R-:W-:-:S05]  /*0340*/  LEA R27, R2, UR4, 0x7 ;  /* 0x00000004021b7c11 */ /* 0x000fca000f8e38ff */
[----:B------:R-:W-:Y:S01]  /*0350*/  IMAD R27, R0, 0x8, R27 ;  /* 0x00000008001b7824 */ /* 0x000fe200078e021b */
[----:B------:R-:W-:Y:S01]  /*0360*/  ISETP.NE.AND P1, PT, R5, UR7, PT ;  /* 0x0000000705007c0c */ /* 0x000fe2000bf25270 */
[----:B--2---:R0:W-:Y:S04]  /*0370*/  STS.64 [R25], R20 ;  /* 0x0000001419007388 */ /* 0x0041e80000000a00 */
[----:B---3--:R0:W-:Y:S01]  /*0380*/  STS.64 [R27], R10 ;  /* 0x0000000a1b007388 */ /* 0x0081e20000000a00 */
[----:B------:R-:W-:Y:S06]  /*0390*/  BAR.SYNC.DEFER_BLOCKING 0x0 ;  /* 0x0000000000007b1d */ /* 0x000fec0000010000 */
[----:B------:R-:W-:Y:S05]  /*03a0*/  @P0 BRA `(.L_x_1) ;  /* 0x0000000400d40947 */ /* 0x000fea0003800000 */
[----:B------:R-:W-:Y:S01]  /*03b0*/  ISETP.GE.U32.AND P2, PT, R3, 0x10, PT ;  /* 0x000000100300780c */ /* 0x000fe20003f46070 */
[----:B------:R-:W-:-:S12]  /*03c0*/  HFMA2 R18, -RZ, RZ, 0, 0 ;  /* 0x00000000ff127431 */ /* 0x000fd800000001ff */
[----:B------:R-:W-:Y:S05]  /*03d0*/  @!P2 BRA `(.L_x_2) ;  /* 0x0000000000d4a947 */ /* 0x000fea0003800000 */
[----:B------:R-:W-:Y:S01]  /*03e0*/  ULEA UR11, UR10, UR6, 0x18 ;  /* 0x000000060a0b7291 */ /* 0x000fe2000f8ec0ff */
[C---:B------:R-:W-:Y:S02]  /*03f0*/  LOP3.LUT R19, R3.reuse, 0xfffffff0, RZ, 0xc0, !PT ;  /* 0xfffffff003137812 */ /* 0x040fe400078ec0ff */
[----:B------:R-:W-:Y:S02]  /*0400*/  LEA R12, R0, UR4, 0x3 ;  /* 0x00000004000c7c11 */ /* 0x000fe4000f8e18ff */
[----:B------:R-:W-:Y:S01]  /*0410*/  LOP3.LUT R18, R3, 0x7f0, RZ, 0xc0, !PT ;  /* 0x000007f003127812 */ /* 0x000fe200078ec0ff */
[----:B------:R-:W-:Y:S01]  /*0420*/  IMAD.MOV R19, RZ, RZ, -R19 ;  /* 0x000000ffff137224 */ /* 0x000fe200078e0a13 */
[----:B------:R-:W-:Y:S01]  /*0430*/  LEA R15, R2, UR11, 0x7 ;  /* 0x0000000b020f7c11 */ /* 0x000fe2000f8e38ff */
[----:B0-----:R-:W-:-:S04]  /*0440*/  VIADD R20, R12, 0x400 ;  /* 0x000004000c147836 */ /* 0x001fc80000000000 */
[----:B------:R-:W-:-:S07]  /*0450*/  VIADD R21, R15, 0x40 ;  /* 0x000000400f157836 */ /* 0x000fce0000000000 */
.L_x_3:
[----:B------:R-:W-:Y:S01]  /*0460*/  LDS.64 R24, [R20+-0x400] ;  /* 0xfffc000014187984 */ /* 0x000fe20000000a00 */
[----:B------:R-:W-:-:S03]  /*0470*/  VIADD R19, R19, 0x10 ;  /* 0x0000001013137836 */ /* 0x000fc60000000000 */
[----:B------:R-:W0:Y:S02]  /*0480*/  LDS.128 R8, [R21+-0x40] ;  /* 0xffffc00015087984 */ /* 0x000e240000000c00 */
[----:B------:R-:W-:Y:S01]  /*0490*/  ISETP.NE.AND P2, PT, R19, RZ, PT ;  /* 0x000000ff1300720c */ /* 0x000fe20003f45270 */
[----:B0-----:R-:W-:Y:S01]  /*04a0*/  DFMA R8, R8, R24, R22 ;  /* 0x000000180808722b */ /* 0x001fe20000000016 */
[----:B------:R-:W0:Y:S04]  /*04b0*/  LDS.64 R24, [R20+-0x380] ;  /* 0xfffc800014187984 */ /* 0x000e280000000a00 */
[----:B------:R-:W-:Y:S03]  /*04c0*/  LDS.64 R22, [R20+-0x300] ;  /* 0xfffd000014167984 */ /* 0x000fe60000000a00 */
[----:B0-----:R-:W-:-:S02]  /*04d0*/  DFMA R24, R24, R10, R8 ;  /* 0x0000000a1818722b */ /* 0x001fc40000000008 */
[----:B------:R-:W0:Y:S06]  /*04e0*/  LDS.128 R8, [R21+-0x30] ;  /* 0xffffd00015087984 */ /* 0x000e2c0000000c00 */
[----:B0-----:R-:W-:Y:S02]  /*04f0*/  DFMA R8, R8, R22, R24 ;  /* 0x000000160808722b */ /* 0x001fe40000000018 */
[----:B------:R-:W0:Y:S04]  /*0500*/  LDS.64 R24, [R20+-0x280] ;  /* 0xfffd800014187984 */ /* 0x000e280000000a00 */
[----:B------:R-:W-:Y:S02]  /*0510*/  LDS.64 R22, [R20+-0x200] ;  /* 0xfffe000014167984 */ /* 0x000fe40000000a00 */
        /* <DEDUP_REMOVED lines=9> */
[----:B------:R-:W-:Y:S02]  /*05b0*/  LDS.64 R22, [R20] ;  /* 0x0000000014167984 */ /* 0x000fe40000000a00 */
[----:B0-----:R-:W-:-:S02]  /*05c0*/  DFMA R24, R24, R10, R8 ;  /* 0x0000000a1818722b */ /* 0x001fc40000000008 */
[----:B------:R-:W0:Y:S06]  /*05d0*/  LDS.128 R8, [R21] ;  /* 0x0000000015087984 */ /* 0x000e2c0000000c00 */
[----:B0-----:R-:W-:Y:S02]  /*05e0*/  DFMA R8, R8, R22, R24 ;  /* 0x000000160808722b */ /* 0x001fe40000000018 */
[----:B------:R-:W0:Y:S04]  /*05f0*/  LDS.64 R24, [R20+0x80] ;  /* 0x0000800014187984 */ /* 0x000e280000000a00 */
[----:B------:R-:W-:Y:S02]  /*0600*/  LDS.64 R22, [R20+0x100] ;  /* 0x0001000014167984 */ /* 0x000fe40000000a00 */
[----:B0-----:R-:W-:-:S02]  /*0610*/  DFMA R24, R24, R10, R8 ;  /* 0x0000000a1818722b */ /* 0x001fc40000000008 */
[----:B------:R-:W0:Y:S06]  /*0620*/  LDS.128 R8, [R21+0x10] ;  /* 0x0000100015087984 */ /* 0x000e2c0000000c00 */
        /* <DEDUP_REMOVED lines=9> */
[----:B------:R0:W1:Y:S02]  /*06c0*/  LDS.128 R8, [R21+0x30] ;  /* 0x0000300015087984 */ /* 0x0000640000000c00 */
[----:B0-----:R-:W-:-:S04]  /*06d0*/  VIADD R21, R21, 0x80 ;  /* 0x0000008015157836 */ /* 0x001fc80000000000 */
[----:B-1----:R-:W-:Y:S01]  /*06e0*/  DFMA R8, R8, R22, R24 ;  /* 0x000000160808722b */ /* 0x002fe20000000018 */
[----:B------:R0:W1:Y:S02]  /*06f0*/  LDS.64 R22, [R20+0x380] ;  /* 0x0003800014167984 */ /* 0x0000640000000a00 */
[----:B0-----:R-:W-:-:S05]  /*0700*/  IADD3 R20, PT, PT, R20, 0x800, RZ ;  /* 0x0000080014147810 */ /* 0x001fca0007ffe0ff */
[----:B-1----:R-:W-:Y:S01]  /*0710*/  DFMA R22, R22, R10, R8 ;  /* 0x0000000a1616722b */ /* 0x002fe20000000008 */
[----:B------:R-:W-:Y:S10]  /*0720*/  @P2 BRA `(.L_x_3) ;  /* 0xfffffffc004c2947 */ /* 0x000ff4000383ffff */
.L_x_2:
[----:B------:R-:W-:-:S13]  /*0730*/  ISETP.NE.AND P2, PT, R7, RZ, PT ;  /* 0x000000ff0700720c */ /* 0x000fda0003f45270 */
[----:B------:R-:W-:Y:S05]  /*0740*/  @!P2 BRA `(.L_x_1) ;  /* 0x0000000000eca947 */ /* 0x000fea0003800000 */
[----:B------:R-:W-:Y:S01]  /*0750*/  VIADD R8, R7, 0xffffffff ;  /* 0xffffffff07087836 */ /* 0x000fe20000000000 */
[----:B------:R-:W-:-:S04]  /*0760*/  ISETP.NE.AND P3, PT, R6, RZ, PT ;  /* 0x000000ff0600720c */ /* 0x000fc80003f65270 */
[----:B------:R-:W-:-:S13]  /*0770*/  ISETP.GE.U32.AND P2, PT, R8, 0x7, PT ;  /* 0x000000070800780c */ /* 0x000fda0003f46070 */
[----:B------:R-:W-:Y:S05]  /*0780*/  @!P2 BRA `(.L_x_4) ;  /* 0x00000000005ca947 */ /* 0x000fea0003800000 */
[C---:B------:R-:W-:Y:S02]  /*0790*/  IMAD R19, R18.reuse, 0x80, R12 ;  /* 0x0000008012137824 */ /* 0x040fe400078e020c */
[C---:B0-----:R-:W-:Y:S02]  /*07a0*/  IMAD R20, R18.reuse, 0x8, R15 ;  /* 0x0000000812147824 */ /* 0x041fe400078e020f */
[----:B------:R-:W-:Y:S01]  /*07b0*/  VIADD R18, R18, 0x8 ;  /* 0x0000000812127836 */ /* 0x000fe20000000000 */
[----:B------:R-:W-:Y:S04]  /*07c0*/  LDS.64 R26, [R19] ;  /* 0x00000000131a7984 */ /* 0x000fe80000000a00 */
[----:B------:R-:W0:Y:S04]  /*07d0*/  LDS.128 R8, [R20] ;  /* 0x0000000014087984 */ /* 0x000e280000000c00 */
[----:B------:R-:W1:Y:S01]  /*07e0*/  LDS.64 R24, [R19+0x80] ;  /* 0x0000800013187984 */ /* 0x000e620000000a00 */
[----:B0-----:R-:W-:-:S03]  /*07f0*/  DFMA R8, R8, R26, R22 ;  /* 0x0000001a0808722b */ /* 0x001fc60000000016 */
[----:B------:R-:W-:Y:S04]  /*0800*/  LDS.64 R22, [R19+0x100] ;  /* 0x0001000013167984 */ /* 0x000fe80000000a00 */
[----:B------:R-:W-:Y:S01]  /*0810*/  LDS.64 R26, [R19+0x180] ;  /* 0x00018000131a7984 */ /* 0x000fe20000000a00 */
[----:B-1----:R-:W-:-:S03]  /*0820*/  DFMA R24, R24, R10, R8 ;  /* 0x0000000a1818722b */ /* 0x002fc60000000008 */
[----:B------:R-:W0:Y:S05]  /*0830*/  LDS.128 R8, [R20+0x10] ;  /* 0x0000100014087984 */ /* 0x000e2a0000000c00 */
[----:B0-----:R-:W-:Y:S01]  /*0840*/  DFMA R8, R8, R22, R24 ;  /* 0x000000160808722b */ /* 0x001fe20000000018 */
[----:B------:R-:W-:Y:S04]  /*0850*/  LDS.64 R22, [R19+0x200] ;  /* 0x0002000013167984 */ /* 0x000fe80000000a00 */
[----:B------:R-:W-:Y:S03]  /*0860*/  LDS.64 R24, [R19+0x280] ;  /* 0x0002800013187984 */ /* 0x000fe60000000a00 */
[----:B------:R-:W-:-:S02]  /*0870*/  DFMA R26, R26, R10, R8 ;  /* 0x0000000a1a1a722b */ /* 0x000fc40000000008 */
[----:B------:R-:W0:Y:S06]  /*0880*/  LDS.128 R8, [R20+0x20] ;  /* 0x0000200014087984 */ /* 0x000e2c0000000c00 */
[----:B0-----:R-:W-:Y:S01]  /*0890*/  DFMA R8, R8, R22, R26 ;  /* 0x000000160808722b */ /* 0x001fe2000000001a */
[----:B------:R-:W-:Y:S04]  /*08a0*/  LDS.64 R22, [R19+0x300] ;  /* 0x0003000013167984 */ /* 0x000fe80000000a00 */
[----:B------:R-:W-:Y:S03]  /*08b0*/  LDS.64 R26, [R19+0x380] ;  /* 0x00038000131a7984 */ /* 0x000fe60000000a00 */
[----:B------:R-:W-:-:S02]  /*08c0*/  DFMA R24, R24, R10, R8 ;  /* 0x0000000a1818722b */ /* 0x000fc40000000008 */
[----:B------:R-:W0:Y:S06]  /*08d0*/  LDS.128 R8, [R20+0x30] ;  /* 0x0000300014087984 */ /* 0x000e2c0000000c00 */
[----:B0-----:R-:W-:-:S08]  /*08e0*/  DFMA R22, R8, R22, R24 ;  /* 0x000000160816722b */ /* 0x001fd00000000018 */
[----:B------:R-:W-:-:S11]  /*08f0*/  DFMA R22, R26, R10, R22 ;  /* 0x0000000a1a16722b */ /* 0x000fd60000000016 */
.L_x_4:
[----:B------:R-:W-:Y:S05]  /*0900*/  @!P3 BRA `(.L_x_1) ;  /* 0x00000000007cb947 */ /* 0x000fea0003800000 */
[----:B------:R-:W-:Y:S01]  /*0910*/  VIADD R8, R6, 0xffffffff ;  /* 0xffffffff06087836 */ /* 0x000fe20000000000 */
[----:B------:R-:W-:-:S04]  /*0920*/  ISETP.NE.AND P3, PT, R4, RZ, PT ;  /* 0x000000ff0400720c */ /* 0x000fc80003f65270 */
[----:B------:R-:W-:-:S13]  /*0930*/  ISETP.GE.U32.AND P2, PT, R8, 0x3, PT ;  /* 0x000000030800780c */ /* 0x000fda0003f46070 */
[----:B------:R-:W-:Y:S05]  /*0940*/  @!P2 BRA `(.L_x_5) ;  /* 0x000000000034a947 */ /* 0x000fea0003800000 */
[C---:B------:R-:W-:Y:S01]  /*0950*/  LEA R19, R18.reuse, R12, 0x7 ;  /* 0x0000000c12137211 */ /* 0x040fe200078e38ff */
[C---:B------:R-:W-:Y:S02]  /*0960*/  IMAD R26, R18.reuse, 0x8, R15 ;  /* 0x00000008121a7824 */ /* 0x040fe400078e020f */
[----:B------:R-:W-:Y:S02]  /*0970*/  VIADD R18, R18, 0x4 ;  /* 0x0000000412127836 */ /* 0x000fe40000000000 */
[----:B0-----:R-:W-:Y:S04]  /*0980*/  LDS.64 R20, [R19] ;  /* 0x0000000013147984 */ /* 0x001fe80000000a00 */
[----:B------:R-:W0:Y:S04]  /*0990*/  LDS.128 R8, [R26] ;  /* 0x000000001a087984 */ /* 0x000e280000000c00 */
[----:B------:R-:W1:Y:S01]  /*09a0*/  LDS.64 R24, [R19+0x80] ;  /* 0x0000800013187984 */ /* 0x000e620000000a00 */
[----:B0-----:R-:W-:-:S03]  /*09b0*/  DFMA R8, R8, R20, R22 ;  /* 0x000000140808722b */ /* 0x001fc60000000016 */
[----:B------:R-:W-:Y:S04]  /*09c0*/  LDS.64 R20, [R19+0x100] ;  /* 0x0001000013147984 */ /* 0x000fe80000000a00 */
[----:B------:R-:W-:Y:S01]  /*09d0*/  LDS.64 R22, [R19+0x180] ;  /* 0x0001800013167984 */ /* 0x000fe20000000a00 */
[----:B-1----:R-:W-:-:S03]  /*09e0*/  DFMA R24, R24, R10, R8 ;  /* 0x0000000a1818722b */ /* 0x002fc60000000008 */
[----:B------:R-:W0:Y:S05]  /*09f0*/  LDS.128 R8, [R26+0x10] ;  /* 0x000010001a087984 */ /* 0x000e2a0000000c00 */
[----:B0-----:R-:W-:-:S08]  /*0a00*/  DFMA R8, R8, R20, R24 ;  /* 0x000000140808722b */ /* 0x001fd00000000018 */
[----:B------:R-:W-:-:S11]  /*0a10*/  DFMA R22, R22, R10, R8 ;  /* 0x0000000a1616722b */ /* 0x000fd60000000008 */
.L_x_5:
[----:B------:R-:W-:Y:S05]  /*0a20*/  @!P3 BRA `(.L_x_1) ;  /* 0x000000000034b947 */ /* 0x000fea0003800000 */
[----:B0-----:R-:W-:Y:S01]  /*0a30*/  IMAD R25, R18, 0x80, R12 ;  /* 0x0000008012197824 */ /* 0x001fe200078e020c */
[----:B------:R-:W-:Y:S01]  /*0a40*/  ISETP.NE.AND P2, PT, R4, 0x1, PT ;  /* 0x000000010400780c */ /* 0x000fe20003f45270 */
[----:B------:R-:W-:-:S03]  /*0a50*/  IMAD R24, R18, 0x8, R15 ;  /* 0x0000000812187824 */ /* 0x000fc600078e020f */
[----:B------:R-:W-:Y:S04]  /*0a60*/  LDS.64 R18, [R25] ;  /* 0x0000000019127984 */ /* 0x000fe80000000a00 */
[----:B------:R-:W0:Y:S02]  /*0a70*/  LDS.128 R8, [R24] ;  /* 0x0000000018087984 */ /* 0x000e240000000c00 */
[----:B0-----:R-:W-:-:S03]  /*0a80*/  DFMA R22, R8, R18, R22 ;  /* 0x000000120816722b */ /* 0x001fc60000000016 */
[----:B------:R-:W-:Y:S08]  /*0a90*/  @!P2 BRA `(.L_x_1) ;  /* 0x000000000018a947 */ /* 0x000ff00003800000 */
[----:B------:R-:W-:Y:S01]  /*0aa0*/  ISETP.NE.AND P2, PT, R4, 0x2, PT ;  /* 0x000000020400780c */ /* 0x000fe20003f45270 */
[----:B------:R-:W0:-:S12]  /*0ab0*/  LDS.64 R20, [R25+0x80] ;  /* 0x0000800019147984 */ /* 0x000e180000000a00 */
[----:B------:R-:W-:Y:S04]  /*0ac0*/  @P2 LDS.64 R18, [R24+0x10] ;  /* 0x0000100018122984 */ /* 0x000fe80000000a00 */
[----:B------:R-:W1:Y:S01]  /*0ad0*/  @P2 LDS.64 R8, [R25+0x100] ;  /* 0x0001000019082984 */ /* 0x000e620000000a00 */
[----:B0-----:R-:W-:-:S08]  /*0ae0*/  DFMA R22, R20, R10, R22 ;  /* 0x0000000a1416722b */ /* 0x001fd00000000016 */
[----:B-1----:R-:W-:-:S11]  /*0af0*/  @P2 DFMA R22, R18, R8, R22 ;  /* 0x000000081216222b */ /* 0x002fd60000000016 */
.L_x_1:
[----:B------:R-:W-:Y:S05]  /*0b00*/  BSYNC.RECONVERGENT B0 ;  /* 0x0000000000007941 */ /* 0x000fea0003800200 */
.L_x_0:
[----:B------:R-:W-:Y:S06]  /*0b10*/  BAR.SYNC.DEFER_BLOCKING 0x0 ;  /* 0x0000000000007b1d */ /* 0x000fec0000010000 */
[----:B------:R-:W-:Y:S05]  /*0b20*/  @P1 BRA `(.L_x_6) ;  /* 0xfffffff400a41947 */ /* 0x000fea000383ffff */
[----:B------:R-:W-:Y:S05]  /*0b30*/  @P0 EXIT ;  /* 0x000000000000094d */ /* 0x000fea0003800000 */
[----:B------:R-:W1:Y:S01]  /*0b40*/  LDC.64 R2, c[0x0][0x390] ;  /* 0x0000e400ff027b82 */ /* 0x000e620000000a00 */
[----:B------:R-:W-:-:S04]  /*0b50*/  IMAD R17, R16, UR5, R17 ;  /* 0x0000000510117c24 */ /* 0x000fc8000f8e0211 */
[----:B-1----:R-:W-:-:S05]  /*0b60*/  IMAD.WIDE R2, R17, 0x8, R2 ;  /* 0x0000000811027825 */ /* 0x002fca00078e0202 */
[----:B------:R-:W-:Y:S01]  /*0b70*/  STG.E.64 desc[UR8][R2.64], R22 ;  /* 0x0000001602007986 */ /* 0x000fe2000c101b08 */
[----:B------:R-:W-:Y:S05]  /*0b80*/  EXIT ;  /* 0x000000000000794d */ /* 0x000fea0003800000 */
.L_x_7:
[----:B------:R-:W-:-:S00]  /*0b90*/  BRA `(.L_x_7) ;  /* 0xfffffffc00fc7947 */ /* 0x000fc0000383ffff */
[----:B------:R-:W-:-:S00]  /*0ba0*/  NOP ;  /* 0x0000000000007918 */ /* 0x000fc00000000000 */
        /* <DEDUP_REMOVED lines=13> */
.L_x_8:


//--------------------- .nv.shared._Z15gemm_gpu_sharedPdS_S_i --------------------------
	.section	.nv.shared._Z15gemm_gpu_sharedPdS_S_i,"aw",@nobits
	.sectionflags	@""
	.align	8
.nv.shared._Z15gemm_gpu_sharedPdS_S_i:
	.zero		5120


//--------------------- .nv.shared.reserved.0     --------------------------
	.section	.nv.shared.reserved.0,"aw",@nobits
	.weak		__nv_reservedSMEM_offset_0_alias
	.size		__nv_reservedSMEM_offset_0_alias, 0, 64
	.other		__nv_reservedSMEM_offset_0_alias,@"STO_CUDA_RESERVED_SHARED STV_DEFAULT"
__nv_reservedSMEM_offset_0_alias:
	.zero		0
	.zero		64


//--------------------- .nv.constant0._Z15gemm_gpu_sharedPdS_S_i --------------------------
	.section	.nv.constant0._Z15gemm_gpu_sharedPdS_S_i,"a",@progbits
	.sectionflags	@""
	.align	4
.nv.constant0._Z15gemm_gpu_sharedPdS_S_i:
	.zero		924


//--------------------- SYMBOLS --------------------------

	.type		.nv.reservedSmem.offset0,@object
	.size		.nv.reservedSmem.offset0,0x4
	.type		.nv.reservedSmem.cap,@object
	.size		.nv.reservedSmem.cap,0x4
